//
// Generated by NVIDIA NVVM Compiler
//
// Compiler Build ID: CL-36424714
// Cuda compilation tools, release 13.0, V13.0.88
// Based on NVVM 20.0.0
//

.version 9.0
.target sm_100
.address_size 64

	// .globl	_Z3addPiS_S_
.extern .func  (.param .b32 func_retval0) vprintf
(
	.param .b64 vprintf_param_0,
	.param .b64 vprintf_param_1
)
;
.global .align 1 .b8 $str[9] = {116, 105, 109, 101, 61, 37, 100, 10};

.visible .entry _Z3addPiS_S_(
	.param .u64 .ptr .align 1 _Z3addPiS_S__param_0,
	.param .u64 .ptr .align 1 _Z3addPiS_S__param_1,
	.param .u64 .ptr .align 1 _Z3addPiS_S__param_2
)
{
	.local .align 8 .b8 	__local_depot0[8];
	.reg .b64 	%SP;
	.reg .b64 	%SPL;
	.reg .b32 	%r<7>;
	.reg .b64 	%rd<18>;

	mov.u64 	%SPL, __local_depot0;
	cvta.local.u64 	%SP, %SPL;
	ld.param.u64 	%rd3, [_Z3addPiS_S__param_0];
	ld.param.u64 	%rd4, [_Z3addPiS_S__param_1];
	ld.param.u64 	%rd5, [_Z3addPiS_S__param_2];
	cvta.to.global.u64 	%rd6, %rd5;
	cvta.to.global.u64 	%rd7, %rd4;
	cvta.to.global.u64 	%rd8, %rd3;
	add.u64 	%rd9, %SP, 0;
	add.u64 	%rd10, %SPL, 0;
	// begin inline asm
	mov.u64 	%rd1, %clock64;
	// end inline asm
	mov.u32 	%r1, %ctaid.x;
	mul.wide.u32 	%rd11, %r1, 4;
	add.s64 	%rd12, %rd8, %rd11;
	ld.global.u32 	%r2, [%rd12];
	add.s64 	%rd13, %rd7, %rd11;
	ld.global.u32 	%r3, [%rd13];
	add.s32 	%r4, %r3, %r2;
	add.s64 	%rd14, %rd6, %rd11;
	st.global.u32 	[%rd14], %r4;
	// begin inline asm
	mov.u64 	%rd2, %clock64;
	// end inline asm
	sub.s64 	%rd15, %rd2, %rd1;
	st.local.u64 	[%rd10], %rd15;
	mov.u64 	%rd16, $str;
	cvta.global.u64 	%rd17, %rd16;
	{ // callseq 0, 0
	.param .b64 param0;
	st.param.b64 	[param0], %rd17;
	.param .b64 param1;
	st.param.b64 	[param1], %rd9;
	.param .b32 retval0;
	call.uni (retval0), 
	vprintf, 
	(
	param0, 
	param1
	);
	ld.param.b32 	%r5, [retval0];
	} // callseq 0
	ret;

}


// ===== COMPILED SASS (sm_100) =====

	.target	sm_100

	.elftype	@"ET_EXEC"


//--------------------- .note.nv.tkinfo           --------------------------
	.section	.note.nv.tkinfo,"",@"SHT_NOTE"
	.sectionflags	@"SHF_NOTE_NV_TKINFO"
	.tkinfo
        /*0018*/ 	.word	0x00000002
        /*0030*/ 	.string	""
        /*0030*/ 	.string	"ptxas"
        /*0030*/ 	.string	"Cuda compilation tools, release 13.0, V13.0.88"
        /*0030*/ 	.string	"Build cuda_13.0.r13.0/compiler.36424714_0"
        /*0030*/ 	.string	"-arch sm_100 -m 64 "



//--------------------- .note.nv.cuinfo           --------------------------
	.section	.note.nv.cuinfo,"",@"SHT_NOTE"
	.sectionflags	@"SHF_NOTE_NV_CUINFO"
        /*0018*/ 	.short	0x0002
        /*001a*/ 	.short	0x0064
        /*001c*/ 	.short	0x0082
	.zero		2


//--------------------- .nv.info                  --------------------------
	.section	.nv.info,"",@"SHT_CUDA_INFO"
	.align	4


	//----- nvinfo : EIATTR_REGCOUNT
	.align		4
        /*0000*/ 	.byte	0x04, 0x2f
        /*0002*/ 	.short	(.L_2 - .L_1)
	.align		4
.L_1:
        /*0004*/ 	.word	index@(_Z3addPiS_S_)
        /*0008*/ 	.word	0x00000018


	//----- nvinfo : EIATTR_FRAME_SIZE
	.align		4
.L_2:
        /*000c*/ 	.byte	0x04, 0x11
        /*000e*/ 	.short	(.L_4 - .L_3)
	.align		4
.L_3:
        /*0010*/ 	.word	index@(_Z3addPiS_S_)
        /*0014*/ 	.word	0x00000008


	//----- nvinfo : EIATTR_MIN_STACK_SIZE
	.align		4
.L_4:
        /*0018*/ 	.byte	0x04, 0x12
        /*001a*/ 	.short	(.L_6 - .L_5)
	.align		4
.L_5:
        /*001c*/ 	.word	index@(_Z3addPiS_S_)
        /*0020*/ 	.word	0x00000008
.L_6:


//--------------------- .nv.compat                --------------------------
	.section	.nv.compat,"",@"SHT_CUDA_COMPAT_INFO"
	.align	4
        /*0000*/ 	.byte	0x02, 0x09, 0x00, 0x00, 0x02, 0x02, 0x01, 0x00, 0x02, 0x05, 0x05, 0x00, 0x03, 0x07, 0x01, 0x01
        /*0010*/ 	.byte	0x02, 0x03, 0x00, 0x00, 0x02, 0x06, 0x01, 0x00, 0x04, 0x0b, 0x08, 0x00, 0x09, 0x00, 0x00, 0x00
        /*0020*/ 	.byte	0x00, 0x00, 0x00, 0x00


//--------------------- .nv.info._Z3addPiS_S_     --------------------------
	.section	.nv.info._Z3addPiS_S_,"",@"SHT_CUDA_INFO"
	.sectionflags	@""
	.align	4


	//----- nvinfo : EIATTR_CUDA_API_VERSION
	.align		4
        /*0000*/ 	.byte	0x04, 0x37
        /*0002*/ 	.short	(.L_8 - .L_7)
.L_7:
        /*0004*/ 	.word	0x00000082


	//----- nvinfo : EIATTR_KPARAM_INFO
	.align		4
.L_8:
        /*0008*/ 	.byte	0x04, 0x17
        /*000a*/ 	.short	(.L_10 - .L_9)
.L_9:
        /*000c*/ 	.word	0x00000000
        /*0010*/ 	.short	0x0002
        /*0012*/ 	.short	0x0010
        /*0014*/ 	.byte	0x00, 0xf5, 0x21, 0x00


	//----- nvinfo : EIATTR_KPARAM_INFO
	.align		4
.L_10:
        /*0018*/ 	.byte	0x04, 0x17
        /*001a*/ 	.short	(.L_12 - .L_11)
.L_11:
        /*001c*/ 	.word	0x00000000
        /*0020*/ 	.short	0x0001
        /*0022*/ 	.short	0x0008
        /*0024*/ 	.byte	0x00, 0xf5, 0x21, 0x00


	//----- nvinfo : EIATTR_KPARAM_INFO
	.align		4
.L_12:
        /*0028*/ 	.byte	0x04, 0x17
        /*002a*/ 	.short	(.L_14 - .L_13)
.L_13:
        /*002c*/ 	.word	0x00000000
        /*0030*/ 	.short	0x0000
        /*0032*/ 	.short	0x0000
        /*0034*/ 	.byte	0x00, 0xf5, 0x21, 0x00


	//----- nvinfo : EIATTR_SPARSE_MMA_MASK
	.align		4
.L_14:
        /*0038*/ 	.byte	0x03, 0x50
        /*003a*/ 	.short	0x0000


	//----- nvinfo : EIATTR_MAXREG_COUNT
	.align		4
        /*003c*/ 	.byte	0x03, 0x1b
        /*003e*/ 	.short	0x00ff


	//----- nvinfo : EIATTR_EXTERNS
	.align		4
        /*0040*/ 	.byte	0x04, 0x0f
        /*0042*/ 	.short	(.L_16 - .L_15)


	//   ....[0]....
	.align		4
.L_15:
        /*0044*/ 	.word	index@(vprintf)


	//----- nvinfo : EIATTR_MERCURY_ISA_VERSION
	.align		4
.L_16:
        /*0048*/ 	.byte	0x03, 0x5f
        /*004a*/ 	.short	0x0101


	//----- nvinfo : EIATTR_VRC_CTA_INIT_COUNT
	.align		4
        /*004c*/ 	.byte	0x02, 0x4a
	.zero		1
	.zero		1


	//----- nvinfo : EIATTR_SYSCALL_OFFSETS
	.align		4
        /*0050*/ 	.byte	0x04, 0x46
        /*0052*/ 	.short	(.L_18 - .L_17)


	//   ....[0]....
.L_17:
        /*0054*/ 	.word	0x000001d0


	//----- nvinfo : EIATTR_EXIT_INSTR_OFFSETS
	.align		4
.L_18:
        /*0058*/ 	.byte	0x04, 0x1c
        /*005a*/ 	.short	(.L_20 - .L_19)


	//   ....[0]....
.L_19:
        /*005c*/ 	.word	0x000001e0


	//----- nvinfo : EIATTR_CBANK_PARAM_SIZE
	.align		4
.L_20:
        /*0060*/ 	.byte	0x03, 0x19
        /*0062*/ 	.short	0x0018


	//----- nvinfo : EIATTR_PARAM_CBANK
	.align		4
        /*0064*/ 	.byte	0x04, 0x0a
        /*0066*/ 	.short	(.L_22 - .L_21)
	.align		4
.L_21:
        /*0068*/ 	.word	index@(.nv.constant0._Z3addPiS_S_)
        /*006c*/ 	.short	0x0380
        /*006e*/ 	.short	0x0018


	//----- nvinfo : EIATTR_SW_WAR
	.align		4
.L_22:
        /*0070*/ 	.byte	0x04, 0x36
        /*0072*/ 	.short	(.L_24 - .L_23)
.L_23:
        /*0074*/ 	.word	0x00000008
.L_24:


//--------------------- .nv.callgraph             --------------------------
	.section	.nv.callgraph,"",@"SHT_CUDA_CALLGRAPH"
	.align	4
	.sectionentsize	8
	.align		4
        /*0000*/ 	.word	0x00000000
	.align		4
        /*0004*/ 	.word	0xffffffff
	.align		4
        /*0008*/ 	.word	index@(_Z3addPiS_S_)
	.align		4
        /*000c*/ 	.word	index@(vprintf)
	.align		4
        /*0010*/ 	.word	0x00000000
	.align		4
        /*0014*/ 	.word	0xfffffffe
	.align		4
        /*0018*/ 	.word	0x00000000
	.align		4
        /*001c*/ 	.word	0xfffffffd
	.align		4
        /*0020*/ 	.word	0x00000000
	.align		4
        /*0024*/ 	.word	0xfffffffc


//--------------------- .nv.constant4             --------------------------
	.section	.nv.constant4,"a",@progbits
	.align	8
	.align		8
.nv.constant4:
        /*0000*/ 	.dword	vprintf
	.align		8
        /*0008*/ 	.dword	$str


//--------------------- .text._Z3addPiS_S_        --------------------------
	.section	.text._Z3addPiS_S_,"ax",@progbits
	.align	128
        .global         _Z3addPiS_S_
        .type           _Z3addPiS_S_,@function
        .size           _Z3addPiS_S_,(.L_x_2 - _Z3addPiS_S_)
        .other          _Z3addPiS_S_,@"STO_CUDA_ENTRY STV_DEFAULT"
_Z3addPiS_S_:
.text._Z3addPiS_S_:
[----:B------:R-:W0:Y:S01]  /*0000*/  LDC R1, c[0x0][0x37c] ;  /* 0x0000df00ff017b82 */ /* 0x000e220000000800 */
[----:B------:R-:W1:Y:S01]  /*0010*/  LDCU UR6, c[0x0][0x2f8] ;  /* 0x00005f00ff0677ac */ /* 0x000e620008000800 */
[----:B0-----:R-:W-:Y:S01]  /*0020*/  VIADD R1, R1, 0xfffffff8 ;  /* 0xfffffff801017836 */ /* 0x001fe20000000000 */
[----:B------:R-:W0:Y:S01]  /*0030*/  LDCU UR7, c[0x0][0x2fc] ;  /* 0x00005f80ff0777ac */ /* 0x000e220008000800 */
[----:B------:R-:W2:Y:S03]  /*0040*/  LDCU.64 UR4, c[0x0][0x358] ;  /* 0x00006b00ff0477ac */ /* 0x000ea60008000a00 */
[----:B-1----:R-:W-:-:S05]  /*0050*/  IADD3 R6, P0, PT, R1, UR6, RZ ;  /* 0x0000000601067c10 */ /* 0x002fca000ff1e0ff */
[----:B0-----:R-:W-:Y:S01]  /*0060*/  IMAD.X R7, RZ, RZ, UR7, P0 ;  /* 0x00000007ff077e24 */ /* 0x001fe200080e06ff */
[----:B------:R-:W-:Y:S01]  /*0070*/  CS2R R2, SR_CLOCKLO ;  /* 0x0000000000027805 */ /* 0x000fe20000015000 */
[----:B------:R-:W0:Y:S01]  /*0080*/  S2R R13, SR_CTAID.X ;  /* 0x00000000000d7919 */ /* 0x000e220000002500 */
[----:B------:R-:W0:Y:S08]  /*0090*/  LDC.64 R4, c[0x0][0x380] ;  /* 0x0000e000ff047b82 */ /* 0x000e300000000a00 */
[----:B------:R-:W1:Y:S08]  /*00a0*/  LDC.64 R8, c[0x0][0x388] ;  /* 0x0000e200ff087b82 */ /* 0x000e700000000a00 */
[----:B------:R-:W3:Y:S01]  /*00b0*/  LDC.64 R10, c[0x0][0x390] ;  /* 0x0000e400ff0a7b82 */ /* 0x000ee20000000a00 */
[----:B0-----:R-:W-:-:S04]  /*00c0*/  IMAD.WIDE.U32 R4, R13, 0x4, R4 ;  /* 0x000000040d047825 */ /* 0x001fc800078e0004 */
[C---:B-1----:R-:W-:Y:S02]  /*00d0*/  IMAD.WIDE.U32 R8, R13.reuse, 0x4, R8 ;  /* 0x000000040d087825 */ /* 0x042fe400078e0008 */
[----:B--2---:R-:W2:Y:S04]  /*00e0*/  LDG.E R4, desc[UR4][R4.64] ;  /* 0x0000000404047981 */ /* 0x004ea8000c1e1900 */
[----:B------:R-:W2:Y:S01]  /*00f0*/  LDG.E R9, desc[UR4][R8.64] ;  /* 0x0000000408097981 */ /* 0x000ea2000c1e1900 */
[----:B---3--:R-:W-:Y:S01]  /*0100*/  IMAD.WIDE.U32 R10, R13, 0x4, R10 ;  /* 0x000000040d0a7825 */ /* 0x008fe200078e000a */
[----:B--2---:R-:W-:-:S05]  /*0110*/  IADD3 R13, PT, PT, R4, R9, RZ ;  /* 0x00000009040d7210 */ /* 0x004fca0007ffe0ff */
[----:B------:R0:W-:Y:S01]  /*0120*/  STG.E desc[UR4][R10.64], R13 ;  /* 0x0000000d0a007986 */ /* 0x0001e2000c101904 */
[----:B------:R-:W-:-:S06]  /*0130*/  CS2R R4, SR_CLOCKLO ;  /* 0x0000000000047805 */ /* 0x000fcc0000015000 */
[----:B------:R-:W-:Y:S01]  /*0140*/  IADD3 R8, P0, PT, -R2, R4, RZ ;  /* 0x0000000402087210 */ /* 0x000fe20007f1e1ff */
[----:B------:R-:W1:Y:S01]  /*0150*/  LDCU.64 UR4, c[0x4][0x8] ;  /* 0x01000100ff0477ac */ /* 0x000e620008000a00 */
[----:B------:R-:W-:-:S03]  /*0160*/  MOV R0, 0x0 ;  /* 0x0000000000007802 */ /* 0x000fc60000000f00 */
[----:B------:R-:W-:Y:S02]  /*0170*/  IMAD.X R9, R5, 0x1, ~R3, P0 ;  /* 0x0000000105097824 */ /* 0x000fe400000e0e03 */
[----:B------:R0:W2:Y:S03]  /*0180*/  LDC.64 R2, c[0x4][R0] ;  /* 0x0100000000027b82 */ /* 0x0000a60000000a00 */
[----:B------:R0:W-:Y:S01]  /*0190*/  STL.64 [R1], R8 ;  /* 0x0000000801007387 */ /* 0x0001e20000100a00 */
[----:B-1----:R-:W-:Y:S01]  /*01a0*/  MOV R4, UR4 ;  /* 0x0000000400047c02 */ /* 0x002fe20008000f00 */
[----:B------:R-:W-:-:S07]  /*01b0*/  IMAD.U32 R5, RZ, RZ, UR5 ;  /* 0x00000005ff057e24 */ /* 0x000fce000f8e00ff */
[----:B------:R-:W-:-:S07]  /*01c0*/  LEPC R20, `(.L_x_0) ;  /* 0x000000001014794e */ /* 0x000fce0000000000 */
[----:B0-2---:R-:W-:Y:S05]  /*01d0*/  CALL.ABS.NOINC R2 ;  /* 0x0000000002007343 */ /* 0x005fea0003c00000 */
.L_x_0:
[----:B------:R-:W-:Y:S05]  /*01e0*/  EXIT ;  /* 0x000000000000794d */ /* 0x000fea0003800000 */
.L_x_1:
[----:B------:R-:W-:-:S00]  /*01f0*/  BRA `(.L_x_1) ;  /* 0xfffffffc00fc7947 */ /* 0x000fc0000383ffff */
[----:B------:R-:W-:-:S00]  /*0200*/  NOP ;  /* 0x0000000000007918 */ /* 0x000fc00000000000 */
[----:B------:R-:W-:-:S00]  /*0210*/  NOP ;  /* 0x0000000000007918 */ /* 0x000fc00000000000 */
[----:B------:R-:W-:-:S00]  /*0220*/  NOP ;  /* 0x0000000000007918 */ /* 0x000fc00000000000 */
[----:B------:R-:W-:-:S00]  /*0230*/  NOP ;  /* 0x0000000000007918 */ /* 0x000fc00000000000 */
[----:B------:R-:W-:-:S00]  /*0240*/  NOP ;  /* 0x0000000000007918 */ /* 0x000fc00000000000 */
[----:B------:R-:W-:-:S00]  /*0250*/  NOP ;  /* 0x0000000000007918 */ /* 0x000fc00000000000 */
[----:B------:R-:W-:-:S00]  /*0260*/  NOP ;  /* 0x0000000000007918 */ /* 0x000fc00000000000 */
[----:B------:R-:W-:-:S00]  /*0270*/  NOP ;  /* 0x0000000000007918 */ /* 0x000fc00000000000 */
.L_x_2:


//--------------------- .nv.global.init           --------------------------
	.section	.nv.global.init,"aw",@progbits
.nv.global.init:
	.type		$str,@object
	.size		$str,(.L_0 - $str)
$str:
        /*0000*/ 	.byte	0x74, 0x69, 0x6d, 0x65, 0x3d, 0x25, 0x64, 0x0a, 0x00
.L_0:


//--------------------- .nv.shared.reserved.0     --------------------------
	.section	.nv.shared.reserved.0,"aw",@nobits
	.weak		__nv_reservedSMEM_offset_0_alias
	.size		__nv_reservedSMEM_offset_0_alias, 0, 64
	.other		__nv_reservedSMEM_offset_0_alias,@"STO_CUDA_RESERVED_SHARED STV_DEFAULT"
__nv_reservedSMEM_offset_0_alias:
	.zero		0
	.zero		64


//--------------------- .nv.constant0._Z3addPiS_S_ --------------------------
	.section	.nv.constant0._Z3addPiS_S_,"a",@progbits
	.sectionflags	@""
	.align	4
.nv.constant0._Z3addPiS_S_:
	.zero		920


//--------------------- SYMBOLS --------------------------

	.type		.nv.reservedSmem.offset0,@object
	.size		.nv.reservedSmem.offset0,0x4
	.type		vprintf,@function
